	.headerflags	@"EF_CUDA_TEXMODE_UNIFIED EF_CUDA_64BIT_ADDRESS EF_CUDA_ACCELERATORS EF_CUDA_SM90 EF_CUDA_VIRTUAL_SM(EF_CUDA_SM90)"
	.elftype	@"ET_EXEC"


//--------------------- .nv.info                  --------------------------
	.section	.nv.info,"",@"SHT_CUDA_INFO"
	.align	4


	//----- nvinfo : EIATTR_REGCOUNT
	.align		4
        /*0000*/ 	.byte	0x04, 0x2f
        /*0002*/ 	.short	(.L_3 - .L_2)
	.align		4
.L_2:
        /*0004*/ 	.word	index@(triton_poi_fused__native_batch_norm_legit_no_training_relu_8)
        /*0008*/ 	.word	0x0000001c


	//----- nvinfo : EIATTR_MIN_STACK_SIZE
	.align		4
.L_3:
        /*000c*/ 	.byte	0x04, 0x12
        /*000e*/ 	.short	(.L_5 - .L_4)
	.align		4
.L_4:
        /*0010*/ 	.word	index@(triton_poi_fused__native_batch_norm_legit_no_training_relu_8)
        /*0014*/ 	.word	0x00000000


	//----- nvinfo : EIATTR_FRAME_SIZE
	.align		4
.L_5:
        /*0018*/ 	.byte	0x04, 0x11
        /*001a*/ 	.short	(.L_7 - .L_6)
	.align		4
.L_6:
        /*001c*/ 	.word	index@(triton_poi_fused__native_batch_norm_legit_no_training_relu_8)
        /*0020*/ 	.word	0x00000000


	//----- nvinfo : EIATTR_MIN_STACK_SIZE
	.align		4
.L_7:
        /*0024*/ 	.byte	0x04, 0x12
        /*0026*/ 	.short	(.L_9 - .L_8)
	.align		4
.L_8:
        /*0028*/ 	.word	index@(triton_poi_fused__native_batch_norm_legit_no_training_relu_8)
        /*002c*/ 	.word	0x00000000
.L_9:


//--------------------- .nv.info.triton_poi_fused__native_batch_norm_legit_no_training_relu_8 --------------------------
	.section	.nv.info.triton_poi_fused__native_batch_norm_legit_no_training_relu_8,"",@"SHT_CUDA_INFO"
	.sectionflags	@""
	.align	4


	//----- nvinfo : EIATTR_CUDA_API_VERSION
	.align		4
        /*0000*/ 	.byte	0x04, 0x37
        /*0002*/ 	.short	(.L_11 - .L_10)
.L_10:
        /*0004*/ 	.word	0x0000007c


	//----- nvinfo : EIATTR_KPARAM_INFO
	.align		4
.L_11:
        /*0008*/ 	.byte	0x04, 0x17
        /*000a*/ 	.short	(.L_13 - .L_12)
.L_12:
        /*000c*/ 	.word	0x00000000
        /*0010*/ 	.short	0x0006
        /*0012*/ 	.short	0x0030
        /*0014*/ 	.byte	0x00, 0xf0, 0x11, 0x00


	//----- nvinfo : EIATTR_KPARAM_INFO
	.align		4
.L_13:
        /*0018*/ 	.byte	0x04, 0x17
        /*001a*/ 	.short	(.L_15 - .L_14)
.L_14:
        /*001c*/ 	.word	0x00000000
        /*0020*/ 	.short	0x0005
        /*0022*/ 	.short	0x0028
        /*0024*/ 	.byte	0x00, 0xf4, 0x21, 0x00


	//----- nvinfo : EIATTR_KPARAM_INFO
	.align		4
.L_15:
        /*0028*/ 	.byte	0x04, 0x17
        /*002a*/ 	.short	(.L_17 - .L_16)
.L_16:
        /*002c*/ 	.word	0x00000000
        /*0030*/ 	.short	0x0004
        /*0032*/ 	.short	0x0020
        /*0034*/ 	.byte	0x00, 0xf4, 0x21, 0x00


	//----- nvinfo : EIATTR_KPARAM_INFO
	.align		4
.L_17:
        /*0038*/ 	.byte	0x04, 0x17
        /*003a*/ 	.short	(.L_19 - .L_18)
.L_18:
        /*003c*/ 	.word	0x00000000
        /*0040*/ 	.short	0x0003
        /*0042*/ 	.short	0x0018
        /*0044*/ 	.byte	0x00, 0xf4, 0x21, 0x00


	//----- nvinfo : EIATTR_KPARAM_INFO
	.align		4
.L_19:
        /*0048*/ 	.byte	0x04, 0x17
        /*004a*/ 	.short	(.L_21 - .L_20)
.L_20:
        /*004c*/ 	.word	0x00000000
        /*0050*/ 	.short	0x0002
        /*0052*/ 	.short	0x0010
        /*0054*/ 	.byte	0x00, 0xf4, 0x21, 0x00


	//----- nvinfo : EIATTR_KPARAM_INFO
	.align		4
.L_21:
        /*0058*/ 	.byte	0x04, 0x17
        /*005a*/ 	.short	(.L_23 - .L_22)
.L_22:
        /*005c*/ 	.word	0x00000000
        /*0060*/ 	.short	0x0001
        /*0062*/ 	.short	0x0008
        /*0064*/ 	.byte	0x00, 0xf4, 0x21, 0x00


	//----- nvinfo : EIATTR_KPARAM_INFO
	.align		4
.L_23:
        /*0068*/ 	.byte	0x04, 0x17
        /*006a*/ 	.short	(.L_25 - .L_24)
.L_24:
        /*006c*/ 	.word	0x00000000
        /*0070*/ 	.short	0x0000
        /*0072*/ 	.short	0x0000
        /*0074*/ 	.byte	0x00, 0xf4, 0x21, 0x00


	//----- nvinfo : EIATTR_SPARSE_MMA_MASK
	.align		4
.L_25:
        /*0078*/ 	.byte	0x03, 0x50
        /*007a*/ 	.short	0x0000


	//----- nvinfo : EIATTR_MAXREG_COUNT
	.align		4
        /*007c*/ 	.byte	0x03, 0x1b
        /*007e*/ 	.short	0x00ff


	//----- nvinfo : EIATTR_EXIT_INSTR_OFFSETS
	.align		4
        /*0080*/ 	.byte	0x04, 0x1c
        /*0082*/ 	.short	(.L_27 - .L_26)


	//   ....[0]....
.L_26:
        /*0084*/ 	.word	0x000005c0


	//   ....[1]....
        /*0088*/ 	.word	0x000005e0


	//----- nvinfo : EIATTR_REQNTID
	.align		4
.L_27:
        /*008c*/ 	.byte	0x04, 0x10
        /*008e*/ 	.short	(.L_29 - .L_28)
.L_28:
        /*0090*/ 	.word	0x00000100
        /*0094*/ 	.word	0x00000001
        /*0098*/ 	.word	0x00000001


	//----- nvinfo : EIATTR_CBANK_PARAM_SIZE
	.align		4
.L_29:
        /*009c*/ 	.byte	0x03, 0x19
        /*009e*/ 	.short	0x0034


	//----- nvinfo : EIATTR_PARAM_CBANK
	.align		4
        /*00a0*/ 	.byte	0x04, 0x0a
        /*00a2*/ 	.short	(.L_31 - .L_30)
	.align		4
.L_30:
        /*00a4*/ 	.word	index@(.nv.constant0.triton_poi_fused__native_batch_norm_legit_no_training_relu_8)
        /*00a8*/ 	.short	0x0210
        /*00aa*/ 	.short	0x0034


	//----- nvinfo : EIATTR_SW_WAR
	.align		4
.L_31:
        /*00ac*/ 	.byte	0x04, 0x36
        /*00ae*/ 	.short	(.L_33 - .L_32)
.L_32:
        /*00b0*/ 	.word	0x00000008
.L_33:


//--------------------- .nv.callgraph             --------------------------
	.section	.nv.callgraph,"",@"SHT_CUDA_CALLGRAPH"
	.align	4
	.sectionentsize	8
	.align		4
        /*0000*/ 	.word	0x00000000
	.align		4
        /*0004*/ 	.word	0xffffffff
	.align		4
        /*0008*/ 	.word	0x00000000
	.align		4
        /*000c*/ 	.word	0xfffffffe
	.align		4
        /*0010*/ 	.word	0x00000000
	.align		4
        /*0014*/ 	.word	0xfffffffd
	.align		4
        /*0018*/ 	.word	0x00000000
	.align		4
        /*001c*/ 	.word	0xfffffffc


//--------------------- .nv.constant4             --------------------------
	.section	.nv.constant4,"a",@progbits
	.align	8
	.align		8
.nv.constant4:
        /*0000*/ 	.dword	_$_str
	.align		8
        /*0008*/ 	.dword	_$_str_$_2


//--------------------- .text.triton_poi_fused__native_batch_norm_legit_no_training_relu_8 --------------------------
	.section	.text.triton_poi_fused__native_batch_norm_legit_no_training_relu_8,"ax",@progbits
	.align	128
        .global         triton_poi_fused__native_batch_norm_legit_no_training_relu_8
        .type           triton_poi_fused__native_batch_norm_legit_no_training_relu_8,@function
        .size           triton_poi_fused__native_batch_norm_legit_no_training_relu_8,(.L_x_1 - triton_poi_fused__native_batch_norm_legit_no_training_relu_8)
        .other          triton_poi_fused__native_batch_norm_legit_no_training_relu_8,@"STO_CUDA_ENTRY STV_DEFAULT"
triton_poi_fused__native_batch_norm_legit_no_training_relu_8:
.text.triton_poi_fused__native_batch_norm_legit_no_training_relu_8:
[----:B------:R-:W0:Y:S01]  /*0000*/  LDC R1, c[0x0][0x28] ;  /* 0x00000a00ff017b82 */ /* 0x000e220000000800 */
[----:B------:R-:W1:Y:S01]  /*0010*/  S2R R0, SR_TID.X ;  /* 0x0000000000007919 */ /* 0x000e620000002100 */
[----:B------:R-:W-:Y:S01]  /*0020*/  HFMA2.MMA R2, -RZ, RZ, 0, 0 ;  /* 0x00000000ff027435 */ /* 0x000fe200000001ff */
[----:B------:R-:W-:Y:S02]  /*0030*/  MOV R4, RZ ;  /* 0x000000ff00047202 */ /* 0x000fe40000000f00 */
[----:B------:R-:W-:Y:S01]  /*0040*/  CS2R R12, SRZ ;  /* 0x00000000000c7805 */ /* 0x000fe2000001ff00 */
[----:B------:R-:W2:Y:S01]  /*0050*/  S2R R3, SR_CTAID.X ;  /* 0x0000000000037919 */ /* 0x000ea20000002500 */
[----:B------:R-:W-:Y:S01]  /*0060*/  ULDC.64 UR4, c[0x0][0x208] ;  /* 0x0000820000047ab9 */ /* 0x000fe20000000a00 */
[----:B------:R-:W3:Y:S08]  /*0070*/  LDC.64 R22, c[0x0][0x218] ;  /* 0x00008600ff167b82 */ /* 0x000ef00000000a00 */
[----:B------:R-:W4:Y:S08]  /*0080*/  LDC.64 R24, c[0x0][0x210] ;  /* 0x00008400ff187b82 */ /* 0x000f300000000a00 */
[----:B------:R-:W5:Y:S01]  /*0090*/  LDC.64 R14, c[0x0][0x230] ;  /* 0x00008c00ff0e7b82 */ /* 0x000f620000000a00 */
[----:B-1----:R-:W-:-:S04]  /*00a0*/  SHF.L.U32 R0, R0, 0x1, RZ ;  /* 0x0000000100007819 */ /* 0x002fc800000006ff */
[----:B------:R-:W-:-:S04]  /*00b0*/  LOP3.LUT R0, R0, 0x1fe, RZ, 0xc0, !PT ;  /* 0x000001fe00007812 */ /* 0x000fc800078ec0ff */
[----:B--2---:R-:W-:-:S04]  /*00c0*/  LEA R3, R3, R0, 0x9 ;  /* 0x0000000003037211 */ /* 0x004fc800078e48ff */
[----:B------:R-:W-:Y:S01]  /*00d0*/  IADD3 R5, R3, 0x1, RZ ;  /* 0x0000000103057810 */ /* 0x000fe20007ffe0ff */
[C---:B------:R-:W-:Y:S01]  /*00e0*/  IMAD.HI R0, R3.reuse, -0x7319a973, R2 ;  /* 0x8ce6568d03007827 */ /* 0x040fe200078e0202 */
[----:B------:R-:W-:-:S03]  /*00f0*/  ISETP.GE.AND P0, PT, R3, 0x2b9b00, PT ;  /* 0x002b9b000300780c */ /* 0x000fc60003f06270 */
[----:B------:R-:W-:Y:S01]  /*0100*/  IMAD.HI R2, R5, -0x7319a973, R4 ;  /* 0x8ce6568d05027827 */ /* 0x000fe200078e0204 */
[----:B------:R-:W-:Y:S01]  /*0110*/  SHF.R.U32.HI R7, RZ, 0x1f, R0 ;  /* 0x0000001fff077819 */ /* 0x000fe20000011600 */
[----:B------:R-:W1:Y:S03]  /*0120*/  LDC.64 R4, c[0x0][0x220] ;  /* 0x00008800ff047b82 */ /* 0x000e660000000a00 */
[----:B------:R-:W-:Y:S02]  /*0130*/  SHF.R.U32.HI R9, RZ, 0x1f, R2 ;  /* 0x0000001fff097819 */ /* 0x000fe40000011602 */
[----:B------:R-:W-:Y:S02]  /*0140*/  LEA.HI.SX32 R7, R0, R7, 0x15 ;  /* 0x0000000700077211 */ /* 0x000fe400078faaff */
[----:B------:R-:W-:-:S03]  /*0150*/  LEA.HI.SX32 R2, R2, R9, 0x15 ;  /* 0x0000000902027211 */ /* 0x000fc600078faaff */
[----:B------:R-:W-:-:S04]  /*0160*/  IMAD.HI R0, R7, 0x2aaaaaab, RZ ;  /* 0x2aaaaaab07007827 */ /* 0x000fc800078e02ff */
[----:B------:R-:W-:Y:S01]  /*0170*/  IMAD.HI R6, R2, 0x2aaaaaab, RZ ;  /* 0x2aaaaaab02067827 */ /* 0x000fe200078e02ff */
[----:B------:R-:W-:-:S04]  /*0180*/  SHF.R.U32.HI R9, RZ, 0x1f, R0 ;  /* 0x0000001fff097819 */ /* 0x000fc80000011600 */
[----:B------:R-:W-:Y:S02]  /*0190*/  SHF.R.U32.HI R11, RZ, 0x1f, R6 ;  /* 0x0000001fff0b7819 */ /* 0x000fe40000011606 */
[----:B------:R-:W-:Y:S02]  /*01a0*/  LEA.HI R0, R0, R9, RZ, 0x1b ;  /* 0x0000000900007211 */ /* 0x000fe400078fd8ff */
[----:B------:R-:W-:-:S03]  /*01b0*/  LEA.HI R11, R6, R11, RZ, 0x1b ;  /* 0x0000000b060b7211 */ /* 0x000fc600078fd8ff */
[----:B------:R-:W-:Y:S02]  /*01c0*/  IMAD R9, R0, -0xc0, R7 ;  /* 0xffffff4000097824 */ /* 0x000fe400078e0207 */
[----:B------:R-:W-:Y:S01]  /*01d0*/  IMAD R17, R11, -0xc0, R2 ;  /* 0xffffff400b117824 */ /* 0x000fe200078e0202 */
[----:B------:R-:W-:Y:S01]  /*01e0*/  HFMA2.MMA R2, -RZ, RZ, 0, 0 ;  /* 0x00000000ff027435 */ /* 0x000fe200000001ff */
[--C-:B-1----:R-:W-:Y:S01]  /*01f0*/  IMAD.WIDE R6, R9, 0x4, R4.reuse ;  /* 0x0000000409067825 */ /* 0x102fe200078e0204 */
[----:B------:R-:W1:Y:S03]  /*0200*/  LDC.64 R10, c[0x0][0x228] ;  /* 0x00008a00ff0a7b82 */ /* 0x000e660000000a00 */
[----:B------:R-:W-:Y:S01]  /*0210*/  IMAD.WIDE R20, R17, 0x4, R4 ;  /* 0x0000000411147825 */ /* 0x000fe200078e0204 */
[----:B------:R-:W2:Y:S04]  /*0220*/  @!P0 LDG.E.EL R12, desc[UR4][R6.64] ;  /* 0x00000004060c8981 */ /* 0x000ea8000c2e1900 */
[----:B------:R4:W2:Y:S01]  /*0230*/  @!P0 LDG.E.EL R2, desc[UR4][R20.64] ;  /* 0x0000000414028981 */ /* 0x0008a2000c2e1900 */
[----:B------:R-:W-:-:S02]  /*0240*/  MOV R0, RZ ;  /* 0x000000ff00007202 */ /* 0x000fc40000000f00 */
[----:B------:R-:W-:Y:S01]  /*0250*/  CS2R R4, SRZ ;  /* 0x0000000000047805 */ /* 0x000fe2000001ff00 */
[----:B---3--:R-:W-:-:S04]  /*0260*/  IMAD.WIDE R18, R9, 0x4, R22 ;  /* 0x0000000409127825 */ /* 0x008fc800078e0216 */
[----:B------:R-:W-:Y:S01]  /*0270*/  IMAD.WIDE R22, R17, 0x4, R22 ;  /* 0x0000000411167825 */ /* 0x000fe200078e0216 */
[----:B------:R-:W3:Y:S03]  /*0280*/  @!P0 LDG.E.EL R13, desc[UR4][R18.64] ;  /* 0x00000004120d8981 */ /* 0x000ee6000c2e1900 */
[----:B----4-:R-:W-:Y:S01]  /*0290*/  IMAD.WIDE R20, R3, 0x4, R24 ;  /* 0x0000000403147825 */ /* 0x010fe200078e0218 */
[----:B------:R-:W4:Y:S03]  /*02a0*/  @!P0 LDG.E.EL R0, desc[UR4][R22.64] ;  /* 0x0000000416008981 */ /* 0x000f26000c2e1900 */
[----:B-----5:R-:W-:Y:S01]  /*02b0*/  IMAD.WIDE R24, R17, 0x4, R14 ;  /* 0x0000000411187825 */ /* 0x020fe200078e020e */
[----:B------:R-:W3:Y:S03]  /*02c0*/  @!P0 LDG.E.64 R4, desc[UR4][R20.64] ;  /* 0x0000000414048981 */ /* 0x000ee6000c1e1b00 */
[----:B-1----:R-:W-:-:S04]  /*02d0*/  IMAD.WIDE R6, R9, 0x4, R10 ;  /* 0x0000000409067825 */ /* 0x002fc800078e020a */
[----:B------:R-:W-:Y:S01]  /*02e0*/  IMAD.WIDE R8, R9, 0x4, R14 ;  /* 0x0000000409087825 */ /* 0x000fe200078e020e */
[----:B------:R-:W-:-:S03]  /*02f0*/  CS2R R14, SRZ ;  /* 0x00000000000e7805 */ /* 0x000fc6000001ff00 */
[----:B------:R-:W-:Y:S01]  /*0300*/  IMAD.WIDE R10, R17, 0x4, R10 ;  /* 0x00000004110a7825 */ /* 0x000fe200078e020a */
[----:B------:R-:W-:Y:S02]  /*0310*/  CS2R R16, SRZ ;  /* 0x0000000000107805 */ /* 0x000fe4000001ff00 */
[----:B------:R1:W5:Y:S04]  /*0320*/  @!P0 LDG.E.EL R15, desc[UR4][R8.64] ;  /* 0x00000004080f8981 */ /* 0x000368000c2e1900 */
[----:B------:R1:W5:Y:S04]  /*0330*/  @!P0 LDG.E.EL R16, desc[UR4][R6.64] ;  /* 0x0000000406108981 */ /* 0x000368000c2e1900 */
[----:B------:R2:W4:Y:S04]  /*0340*/  @!P0 LDG.E.EL R17, desc[UR4][R10.64] ;  /* 0x000000040a118981 */ /* 0x000528000c2e1900 */
[----:B------:R-:W5:Y:S01]  /*0350*/  @!P0 LDG.E.EL R14, desc[UR4][R24.64] ;  /* 0x00000004180e8981 */ /* 0x000f62000c2e1900 */
[----:B-1----:R-:W-:Y:S01]  /*0360*/  HFMA2.MMA R8, -RZ, RZ, 1.625, 0 ;  /* 0x3e800000ff087435 */ /* 0x002fe200000001ff */
[----:B0-----:R-:W0:Y:S01]  /*0370*/  LDC.64 R6, c[0x0][0x238] ;  /* 0x00008e00ff067b82 */ /* 0x001e220000000a00 */
[----:B--2---:R-:W-:Y:S01]  /*0380*/  FADD R12, R12, 0.0010000000474974513054 ;  /* 0x3a83126f0c0c7421 */ /* 0x004fe20000000000 */
[----:B------:R-:W-:-:S03]  /*0390*/  FADD R2, R2, 0.0010000000474974513054 ;  /* 0x3a83126f02027421 */ /* 0x000fc60000000000 */
[----:B------:R-:W1:Y:S08]  /*03a0*/  MUFU.SQRT R18, R12 ;  /* 0x0000000c00127308 */ /* 0x000e700000002000 */
[----:B------:R-:W2:Y:S01]  /*03b0*/  MUFU.SQRT R19, R2 ;  /* 0x0000000200137308 */ /* 0x000ea20000002000 */
[C---:B-1----:R-:W-:Y:S02]  /*03c0*/  FSETP.GT.AND P1, PT, R18.reuse, 8.50705917302346158658e+37, PT ;  /* 0x7e8000001200780b */ /* 0x042fe40003f24000 */
[----:B------:R-:W-:-:S02]  /*03d0*/  FSETP.GEU.AND P3, PT, R18, 1.175494350822287508e-38, PT ;  /* 0x008000001200780b */ /* 0x000fc40003f6e000 */
[C---:B--2---:R-:W-:Y:S02]  /*03e0*/  FSETP.GT.AND P2, PT, R19.reuse, 8.50705917302346158658e+37, PT ;  /* 0x7e8000001300780b */ /* 0x044fe40003f44000 */
[----:B------:R-:W-:-:S07]  /*03f0*/  FSETP.GEU.AND P4, PT, R19, 1.175494350822287508e-38, PT ;  /* 0x008000001300780b */ /* 0x000fce0003f8e000 */
[----:B------:R-:W-:-:S04]  /*0400*/  @P1 FMUL R18, R18, 0.25 ;  /* 0x3e80000012121820 */ /* 0x000fc80000400000 */
[----:B------:R-:W-:Y:S01]  /*0410*/  @!P3 FMUL R18, R18, 16777216 ;  /* 0x4b8000001212b820 */ /* 0x000fe20000400000 */
[----:B------:R-:W-:-:S04]  /*0420*/  @P2 FMUL R19, R19, 0.25 ;  /* 0x3e80000013132820 */ /* 0x000fc80000400000 */
[----:B------:R-:W-:Y:S01]  /*0430*/  @!P4 FMUL R19, R19, 16777216 ;  /* 0x4b8000001313c820 */ /* 0x000fe20000400000 */
[----:B------:R-:W1:Y:S01]  /*0440*/  MUFU.RCP R18, R18 ;  /* 0x0000001200127308 */ /* 0x000e620000001000 */
[----:B------:R-:W-:-:S07]  /*0450*/  FSEL R11, R8, 1, P1 ;  /* 0x3f800000080b7808 */ /* 0x000fce0000800000 */
[----:B------:R-:W2:Y:S01]  /*0460*/  MUFU.RCP R19, R19 ;  /* 0x0000001300137308 */ /* 0x000ea20000001000 */
[----:B------:R-:W-:Y:S01]  /*0470*/  FSEL R8, R8, 1, P2 ;  /* 0x3f80000008087808 */ /* 0x000fe20001000000 */
[----:B------:R-:W-:-:S04]  /*0480*/  IMAD.HI R2, R3, 0x2ef7722f, RZ ;  /* 0x2ef7722f03027827 */ /* 0x000fc800078e02ff */
[----:B------:R-:W-:Y:S01]  /*0490*/  @!P3 FMUL R11, R11, 16777216 ;  /* 0x4b8000000b0bb820 */ /* 0x000fe20000400000 */
[----:B------:R-:W-:Y:S01]  /*04a0*/  @!P4 FMUL R8, R8, 16777216 ;  /* 0x4b8000000808c820 */ /* 0x000fe20000400000 */
[----:B---3--:R-:W-:Y:S01]  /*04b0*/  FADD R4, -R13, R4 ;  /* 0x000000040d047221 */ /* 0x008fe20000000100 */
[----:B------:R-:W-:Y:S01]  /*04c0*/  SHF.R.U32.HI R9, RZ, 0x1f, R2 ;  /* 0x0000001fff097819 */ /* 0x000fe20000011602 */
[----:B-1----:R-:W-:Y:S01]  /*04d0*/  FMUL R11, R18, R11 ;  /* 0x0000000b120b7220 */ /* 0x002fe20000400000 */
[----:B----4-:R-:W-:Y:S01]  /*04e0*/  FADD R0, -R0, R5 ;  /* 0x0000000500007221 */ /* 0x010fe20000000100 */
[----:B--2---:R-:W-:Y:S01]  /*04f0*/  FMUL R19, R19, R8 ;  /* 0x0000000813137220 */ /* 0x004fe20000400000 */
[----:B------:R-:W-:Y:S01]  /*0500*/  LEA.HI.SX32 R9, R2, R9, 0xf ;  /* 0x0000000902097211 */ /* 0x000fe200078f7aff */
[----:B------:R-:W-:Y:S02]  /*0510*/  FMUL R4, R4, R11 ;  /* 0x0000000b04047220 */ /* 0x000fe40000400000 */
[----:B------:R-:W-:-:S02]  /*0520*/  FMUL R19, R0, R19 ;  /* 0x0000001300137220 */ /* 0x000fc40000400000 */
[----:B-----5:R-:W-:Y:S01]  /*0530*/  FFMA R4, R4, R16, R15 ;  /* 0x0000001004047223 */ /* 0x020fe2000000000f */
[----:B------:R-:W-:Y:S02]  /*0540*/  IMAD R2, R9, -0xae6c0, R3 ;  /* 0xfff5194009027824 */ /* 0x000fe400078e0203 */
[----:B------:R-:W-:Y:S02]  /*0550*/  FFMA R14, R19, R17, R14 ;  /* 0x00000011130e7223 */ /* 0x000fe4000000000e */
[----:B------:R-:W-:Y:S01]  /*0560*/  IMAD R9, R9, 0x15cd80, R2 ;  /* 0x0015cd8009097824 */ /* 0x000fe200078e0202 */
[----:B------:R-:W-:Y:S02]  /*0570*/  FSETP.GEU.AND P1, PT, R4, RZ, PT ;  /* 0x000000ff0400720b */ /* 0x000fe40003f2e000 */
[----:B------:R-:W-:Y:S01]  /*0580*/  FSETP.GEU.AND P2, PT, R14, RZ, PT ;  /* 0x000000ff0e00720b */ /* 0x000fe20003f4e000 */
[----:B0-----:R-:W-:Y:S01]  /*0590*/  IMAD.WIDE R6, R9, 0x4, R6 ;  /* 0x0000000409067825 */ /* 0x001fe200078e0206 */
[----:B------:R-:W-:-:S02]  /*05a0*/  FSEL R4, R4, RZ, P1 ;  /* 0x000000ff04047208 */ /* 0x000fc40000800000 */
[----:B------:R-:W-:Y:S01]  /*05b0*/  FSEL R5, R14, RZ, P2 ;  /* 0x000000ff0e057208 */ /* 0x000fe20001000000 */
[----:B------:R-:W-:Y:S08]  /*05c0*/  @P0 EXIT ;  /* 0x000000000000094d */ /* 0x000ff00003800000 */
[----:B------:R-:W-:Y:S01]  /*05d0*/  STG.E.64 desc[UR4][R6.64], R4 ;  /* 0x0000000406007986 */ /* 0x000fe2000c101b04 */
[----:B------:R-:W-:Y:S05]  /*05e0*/  EXIT ;  /* 0x000000000000794d */ /* 0x000fea0003800000 */
.L_x_0:
[----:B------:R-:W-:-:S00]  /*05f0*/  BRA `(.L_x_0) ;  /* 0xfffffffc00fc7947 */ /* 0x000fc0000383ffff */
[----:B------:R-:W-:-:S00]  /*0600*/  NOP ;  /* 0x0000000000007918 */ /* 0x000fc00000000000 */
[----:B------:R-:W-:-:S00]  /*0610*/  NOP ;  /* 0x0000000000007918 */ /* 0x000fc00000000000 */
[----:B------:R-:W-:-:S00]  /*0620*/  NOP ;  /* 0x0000000000007918 */ /* 0x000fc00000000000 */
[----:B------:R-:W-:-:S00]  /*0630*/  NOP ;  /* 0x0000000000007918 */ /* 0x000fc00000000000 */
[----:B------:R-:W-:-:S00]  /*0640*/  NOP ;  /* 0x0000000000007918 */ /* 0x000fc00000000000 */
[----:B------:R-:W-:-:S00]  /*0650*/  NOP ;  /* 0x0000000000007918 */ /* 0x000fc00000000000 */
[----:B------:R-:W-:-:S00]  /*0660*/  NOP ;  /* 0x0000000000007918 */ /* 0x000fc00000000000 */
[----:B------:R-:W-:-:S00]  /*0670*/  NOP ;  /* 0x0000000000007918 */ /* 0x000fc00000000000 */
.L_x_1:


//--------------------- .nv.global.init           --------------------------
	.section	.nv.global.init,"aw",@progbits
.nv.global.init:
	.type		_$_str,@object
	.size		_$_str,(_$_str_$_2 - _$_str)
_$_str:
        /*0000*/ 	.byte	0x5f, 0x5f, 0x43, 0x55, 0x44, 0x41, 0x5f, 0x46, 0x54, 0x5a, 0x00
	.type		_$_str_$_2,@object
	.size		_$_str_$_2,(.L_1 - _$_str_$_2)
_$_str_$_2:
        /*000b*/ 	.byte	0x5f, 0x5f, 0x43, 0x55, 0x44, 0x41, 0x5f, 0x50, 0x52, 0x45, 0x43, 0x5f, 0x53, 0x51, 0x52, 0x54
        /*001b*/ 	.byte	0x00
.L_1:


//--------------------- .nv.constant0.triton_poi_fused__native_batch_norm_legit_no_training_relu_8 --------------------------
	.section	.nv.constant0.triton_poi_fused__native_batch_norm_legit_no_training_relu_8,"a",@progbits
	.sectionflags	@""
	.align	4
.nv.constant0.triton_poi_fused__native_batch_norm_legit_no_training_relu_8:
	.zero		580
